	.headerflags	@"EF_CUDA_TEXMODE_UNIFIED EF_CUDA_64BIT_ADDRESS EF_CUDA_ACCELERATORS EF_CUDA_SM90 EF_CUDA_VIRTUAL_SM(EF_CUDA_SM90)"
	.elftype	@"ET_EXEC"


//--------------------- .nv.info                  --------------------------
	.section	.nv.info,"",@"SHT_CUDA_INFO"
	.align	4


	//----- nvinfo : EIATTR_REGCOUNT
	.align		4
        /*0000*/ 	.byte	0x04, 0x2f
        /*0002*/ 	.short	(.L_1 - .L_0)
	.align		4
.L_0:
        /*0004*/ 	.word	index@(triton_poi_fused_reflection_pad1d_0)
        /*0008*/ 	.word	0x0000000c


	//----- nvinfo : EIATTR_MIN_STACK_SIZE
	.align		4
.L_1:
        /*000c*/ 	.byte	0x04, 0x12
        /*000e*/ 	.short	(.L_3 - .L_2)
	.align		4
.L_2:
        /*0010*/ 	.word	index@(triton_poi_fused_reflection_pad1d_0)
        /*0014*/ 	.word	0x00000000


	//----- nvinfo : EIATTR_FRAME_SIZE
	.align		4
.L_3:
        /*0018*/ 	.byte	0x04, 0x11
        /*001a*/ 	.short	(.L_5 - .L_4)
	.align		4
.L_4:
        /*001c*/ 	.word	index@(triton_poi_fused_reflection_pad1d_0)
        /*0020*/ 	.word	0x00000000


	//----- nvinfo : EIATTR_MIN_STACK_SIZE
	.align		4
.L_5:
        /*0024*/ 	.byte	0x04, 0x12
        /*0026*/ 	.short	(.L_7 - .L_6)
	.align		4
.L_6:
        /*0028*/ 	.word	index@(triton_poi_fused_reflection_pad1d_0)
        /*002c*/ 	.word	0x00000000
.L_7:


//--------------------- .nv.info.triton_poi_fused_reflection_pad1d_0 --------------------------
	.section	.nv.info.triton_poi_fused_reflection_pad1d_0,"",@"SHT_CUDA_INFO"
	.sectionflags	@""
	.align	4


	//----- nvinfo : EIATTR_CUDA_API_VERSION
	.align		4
        /*0000*/ 	.byte	0x04, 0x37
        /*0002*/ 	.short	(.L_9 - .L_8)
.L_8:
        /*0004*/ 	.word	0x0000007c


	//----- nvinfo : EIATTR_KPARAM_INFO
	.align		4
.L_9:
        /*0008*/ 	.byte	0x04, 0x17
        /*000a*/ 	.short	(.L_11 - .L_10)
.L_10:
        /*000c*/ 	.word	0x00000000
        /*0010*/ 	.short	0x0002
        /*0012*/ 	.short	0x0010
        /*0014*/ 	.byte	0x00, 0xf0, 0x11, 0x00


	//----- nvinfo : EIATTR_KPARAM_INFO
	.align		4
.L_11:
        /*0018*/ 	.byte	0x04, 0x17
        /*001a*/ 	.short	(.L_13 - .L_12)
.L_12:
        /*001c*/ 	.word	0x00000000
        /*0020*/ 	.short	0x0001
        /*0022*/ 	.short	0x0008
        /*0024*/ 	.byte	0x00, 0xf4, 0x21, 0x00


	//----- nvinfo : EIATTR_KPARAM_INFO
	.align		4
.L_13:
        /*0028*/ 	.byte	0x04, 0x17
        /*002a*/ 	.short	(.L_15 - .L_14)
.L_14:
        /*002c*/ 	.word	0x00000000
        /*0030*/ 	.short	0x0000
        /*0032*/ 	.short	0x0000
        /*0034*/ 	.byte	0x00, 0xf4, 0x21, 0x00


	//----- nvinfo : EIATTR_SPARSE_MMA_MASK
	.align		4
.L_15:
        /*0038*/ 	.byte	0x03, 0x50
        /*003a*/ 	.short	0x0000


	//----- nvinfo : EIATTR_MAXREG_COUNT
	.align		4
        /*003c*/ 	.byte	0x03, 0x1b
        /*003e*/ 	.short	0x00ff


	//----- nvinfo : EIATTR_EXIT_INSTR_OFFSETS
	.align		4
        /*0040*/ 	.byte	0x04, 0x1c
        /*0042*/ 	.short	(.L_17 - .L_16)


	//   ....[0]....
.L_16:
        /*0044*/ 	.word	0x00000190


	//   ....[1]....
        /*0048*/ 	.word	0x000001b0


	//----- nvinfo : EIATTR_REQNTID
	.align		4
.L_17:
        /*004c*/ 	.byte	0x04, 0x10
        /*004e*/ 	.short	(.L_19 - .L_18)
.L_18:
        /*0050*/ 	.word	0x00000080
        /*0054*/ 	.word	0x00000001
        /*0058*/ 	.word	0x00000001


	//----- nvinfo : EIATTR_CRS_STACK_SIZE
	.align		4
.L_19:
        /*005c*/ 	.byte	0x04, 0x1e
        /*005e*/ 	.short	(.L_21 - .L_20)
.L_20:
        /*0060*/ 	.word	0x00000000


	//----- nvinfo : EIATTR_CBANK_PARAM_SIZE
	.align		4
.L_21:
        /*0064*/ 	.byte	0x03, 0x19
        /*0066*/ 	.short	0x0014


	//----- nvinfo : EIATTR_PARAM_CBANK
	.align		4
        /*0068*/ 	.byte	0x04, 0x0a
        /*006a*/ 	.short	(.L_23 - .L_22)
	.align		4
.L_22:
        /*006c*/ 	.word	index@(.nv.constant0.triton_poi_fused_reflection_pad1d_0)
        /*0070*/ 	.short	0x0210
        /*0072*/ 	.short	0x0014


	//----- nvinfo : EIATTR_SW_WAR
	.align		4
.L_23:
        /*0074*/ 	.byte	0x04, 0x36
        /*0076*/ 	.short	(.L_25 - .L_24)
.L_24:
        /*0078*/ 	.word	0x00000008
.L_25:


//--------------------- .nv.callgraph             --------------------------
	.section	.nv.callgraph,"",@"SHT_CUDA_CALLGRAPH"
	.align	4
	.sectionentsize	8
	.align		4
        /*0000*/ 	.word	0x00000000
	.align		4
        /*0004*/ 	.word	0xffffffff
	.align		4
        /*0008*/ 	.word	0x00000000
	.align		4
        /*000c*/ 	.word	0xfffffffe
	.align		4
        /*0010*/ 	.word	0x00000000
	.align		4
        /*0014*/ 	.word	0xfffffffd
	.align		4
        /*0018*/ 	.word	0x00000000
	.align		4
        /*001c*/ 	.word	0xfffffffc


//--------------------- .text.triton_poi_fused_reflection_pad1d_0 --------------------------
	.section	.text.triton_poi_fused_reflection_pad1d_0,"ax",@progbits
	.align	128
        .global         triton_poi_fused_reflection_pad1d_0
        .type           triton_poi_fused_reflection_pad1d_0,@function
        .size           triton_poi_fused_reflection_pad1d_0,(.L_x_3 - triton_poi_fused_reflection_pad1d_0)
        .other          triton_poi_fused_reflection_pad1d_0,@"STO_CUDA_ENTRY STV_DEFAULT"
triton_poi_fused_reflection_pad1d_0:
.text.triton_poi_fused_reflection_pad1d_0:
[----:B------:R-:W0:Y:S02]  /*0000*/  LDC R1, c[0x0][0x28] ;  /* 0x00000a00ff017b82 */ /* 0x000e240000000800 */
[----:B------:R-:W1:Y:S01]  /*0010*/  S2R R0, SR_TID.X ;  /* 0x0000000000007919 */ /* 0x000e620000002100 */
[----:B------:R-:W2:Y:S01]  /*0020*/  LDC.64 R4, c[0x0][0x218] ;  /* 0x00008600ff047b82 */ /* 0x000ea20000000a00 */
[----:B------:R-:W-:Y:S01]  /*0030*/  ULDC.64 UR4, c[0x0][0x208] ;  /* 0x0000820000047ab9 */ /* 0x000fe20000000a00 */
[----:B------:R-:W-:Y:S01]  /*0040*/  BSSY B0, `(.L_x_0) ;  /* 0x0000014000007945 */ /* 0x000fe20003800000 */
[----:B------:R-:W3:Y:S01]  /*0050*/  S2R R7, SR_CTAID.X ;  /* 0x0000000000077919 */ /* 0x000ee20000002500 */
[----:B-1----:R-:W-:-:S05]  /*0060*/  LOP3.LUT R0, R0, 0x7f, RZ, 0xc0, !PT ;  /* 0x0000007f00007812 */ /* 0x002fca00078ec0ff */
[----:B---3--:R-:W-:-:S04]  /*0070*/  IMAD R7, R7, 0x80, R0 ;  /* 0x0000008007077824 */ /* 0x008fc800078e0200 */
[C---:B------:R-:W-:Y:S01]  /*0080*/  IMAD.HI R0, R7.reuse, 0x66666667, RZ ;  /* 0x6666666707007827 */ /* 0x040fe200078e02ff */
[----:B------:R-:W-:-:S03]  /*0090*/  ISETP.GE.AND P0, PT, R7, 0x1400, PT ;  /* 0x000014000700780c */ /* 0x000fc60003f06270 */
[----:B--2---:R-:W-:Y:S01]  /*00a0*/  IMAD.WIDE R4, R7, 0x4, R4 ;  /* 0x0000000407047825 */ /* 0x004fe200078e0204 */
[----:B------:R-:W-:-:S04]  /*00b0*/  SHF.R.U32.HI R3, RZ, 0x1f, R0 ;  /* 0x0000001fff037819 */ /* 0x000fc80000011600 */
[----:B------:R-:W-:-:S05]  /*00c0*/  LEA.HI.SX32 R0, R0, R3, 0x1e ;  /* 0x0000000300007211 */ /* 0x000fca00078ff2ff */
[----:B------:R-:W-:Y:S02]  /*00d0*/  IMAD R2, R0, -0xa, R7 ;  /* 0xfffffff600027824 */ /* 0x000fe400078e0207 */
[----:B------:R-:W-:-:S03]  /*00e0*/  IMAD.MOV.U32 R7, RZ, RZ, RZ ;  /* 0x000000ffff077224 */ /* 0x000fc600078e00ff */
[----:B------:R-:W-:-:S04]  /*00f0*/  IADD3 R2, R2, -0x3, RZ ;  /* 0xfffffffd02027810 */ /* 0x000fc80007ffe0ff */
[----:B------:R-:W-:Y:S02]  /*0100*/  IABS R6, R2 ;  /* 0x0000000200067213 */ /* 0x000fe40000000000 */
[----:B------:R-:W1:Y:S03]  /*0110*/  LDC.64 R2, c[0x0][0x210] ;  /* 0x00008400ff027b82 */ /* 0x000e660000000a00 */
[----:B------:R-:W-:-:S05]  /*0120*/  VIADD R6, R6, 0xfffffffd ;  /* 0xfffffffd06067836 */ /* 0x000fca0000000000 */
[----:B------:R-:W-:-:S04]  /*0130*/  IABS R9, R6 ;  /* 0x0000000600097213 */ /* 0x000fc80000000000 */
[----:B------:R-:W-:-:S05]  /*0140*/  LEA R9, R0, -R9, 0x2 ;  /* 0x8000000900097211 */ /* 0x000fca00078e10ff */
[----:B-1----:R-:W-:Y:S01]  /*0150*/  IMAD.WIDE R2, R9, 0x4, R2 ;  /* 0x0000000409027825 */ /* 0x002fe200078e0202 */
[----:B------:R-:W-:Y:S06]  /*0160*/  @P0 BRA `(.L_x_1) ;  /* 0x0000000000040947 */ /* 0x000fec0003800000 */
[----:B------:R1:W5:Y:S02]  /*0170*/  LDG.E.EL R7, desc[UR4][R2.64+0xc] ;  /* 0x00000c0402077981 */ /* 0x000364000c2e1900 */
.L_x_1:
[----:B------:R-:W-:Y:S05]  /*0180*/  BSYNC B0 ;  /* 0x0000000000007941 */ /* 0x000fea0003800000 */
.L_x_0:
[----:B------:R-:W-:Y:S05]  /*0190*/  @P0 EXIT ;  /* 0x000000000000094d */ /* 0x000fea0003800000 */
[----:B-----5:R-:W-:Y:S01]  /*01a0*/  STG.E desc[UR4][R4.64], R7 ;  /* 0x0000000704007986 */ /* 0x020fe2000c101904 */
[----:B------:R-:W-:Y:S05]  /*01b0*/  EXIT ;  /* 0x000000000000794d */ /* 0x000fea0003800000 */
.L_x_2:
[----:B------:R-:W-:-:S00]  /*01c0*/  BRA `(.L_x_2) ;  /* 0xfffffffc00fc7947 */ /* 0x000fc0000383ffff */
[----:B------:R-:W-:-:S00]  /*01d0*/  NOP ;  /* 0x0000000000007918 */ /* 0x000fc00000000000 */
        /* <DEDUP_REMOVED lines=10> */
.L_x_3:


//--------------------- .nv.constant0.triton_poi_fused_reflection_pad1d_0 --------------------------
	.section	.nv.constant0.triton_poi_fused_reflection_pad1d_0,"a",@progbits
	.sectionflags	@""
	.align	4
.nv.constant0.triton_poi_fused_reflection_pad1d_0:
	.zero		548
